//
// Generated by NVIDIA NVVM Compiler
//
// Compiler Build ID: CL-36424714
// Cuda compilation tools, release 13.0, V13.0.88
// Based on NVVM 20.0.0
//

.version 9.0
.target sm_100
.address_size 64

	// .globl	_Z8raid6_pqjmPh

.visible .entry _Z8raid6_pqjmPh(
	.param .u32 _Z8raid6_pqjmPh_param_0,
	.param .u64 _Z8raid6_pqjmPh_param_1,
	.param .u64 .ptr .align 1 _Z8raid6_pqjmPh_param_2
)
{
	.reg .pred 	%p<3>;
	.reg .b32 	%r<13>;
	.reg .b64 	%rd<33>;

	ld.param.u32 	%r5, [_Z8raid6_pqjmPh_param_0];
	ld.param.u64 	%rd11, [_Z8raid6_pqjmPh_param_1];
	ld.param.u64 	%rd12, [_Z8raid6_pqjmPh_param_2];
	cvta.to.global.u64 	%rd1, %rd12;
	mov.u32 	%r6, %ntid.x;
	mov.u32 	%r7, %ctaid.x;
	mov.u32 	%r8, %tid.x;
	mad.lo.s32 	%r9, %r6, %r7, %r8;
	shr.u64 	%rd2, %rd11, 3;
	cvt.u32.u64 	%r1, %rd2;
	add.s32 	%r10, %r5, -3;
	mad.lo.s32 	%r11, %r10, %r1, %r9;
	mul.wide.s32 	%rd13, %r11, 8;
	add.s64 	%rd3, %rd1, %rd13;
	ld.global.u64 	%rd31, [%rd3];
	sub.s32 	%r12, %r11, %r1;
	setp.lt.s32 	%p1, %r12, 0;
	mov.u64 	%rd32, %rd31;
	@%p1 bra 	$L__BB0_3;
	mov.u64 	%rd32, %rd31;
$L__BB0_2:
	mul.wide.u32 	%rd14, %r12, 8;
	add.s64 	%rd15, %rd1, %rd14;
	ld.global.u64 	%rd16, [%rd15];
	xor.b64  	%rd32, %rd16, %rd32;
	shl.b64 	%rd17, %rd31, 1;
	and.b64  	%rd18, %rd17, -72340172838076674;
	and.b64  	%rd19, %rd31, -9187201950435737472;
	and.b64  	%rd20, %rd17, 72340172838076672;
	shr.u64 	%rd21, %rd19, 7;
	sub.s64 	%rd22, %rd20, %rd21;
	and.b64  	%rd23, %rd22, 2097865012304223517;
	xor.b64  	%rd24, %rd23, %rd18;
	xor.b64  	%rd31, %rd24, %rd16;
	sub.s32 	%r12, %r12, %r1;
	setp.gt.s32 	%p2, %r12, -1;
	@%p2 bra 	$L__BB0_2;
$L__BB0_3:
	shl.b64 	%rd25, %rd2, 32;
	shr.s64 	%rd26, %rd25, 29;
	add.s64 	%rd27, %rd3, %rd26;
	st.global.u64 	[%rd27], %rd32;
	add.s64 	%rd28, %rd27, %rd26;
	st.global.u64 	[%rd28], %rd31;
	ret;

}
	// .globl	_Z12raid6_pq_fd6jmPh
.visible .entry _Z12raid6_pq_fd6jmPh(
	.param .u32 _Z12raid6_pq_fd6jmPh_param_0,
	.param .u64 _Z12raid6_pq_fd6jmPh_param_1,
	.param .u64 .ptr .align 1 _Z12raid6_pq_fd6jmPh_param_2
)
{
	.reg .b32 	%r<7>;
	.reg .b64 	%rd<57>;

	ld.param.u64 	%rd1, [_Z12raid6_pq_fd6jmPh_param_1];
	ld.param.u64 	%rd2, [_Z12raid6_pq_fd6jmPh_param_2];
	cvta.to.global.u64 	%rd3, %rd2;
	mov.u32 	%r1, %ntid.x;
	mov.u32 	%r2, %ctaid.x;
	mov.u32 	%r3, %tid.x;
	mad.lo.s32 	%r4, %r1, %r2, %r3;
	shr.u64 	%rd4, %rd1, 3;
	cvt.u32.u64 	%r5, %rd4;
	cvt.s64.s32 	%rd5, %r4;
	mul.lo.s64 	%rd6, %rd4, 12884901888;
	shr.s64 	%rd7, %rd6, 32;
	add.s64 	%rd8, %rd7, %rd5;
	shl.b64 	%rd9, %rd8, 3;
	add.s64 	%rd10, %rd3, %rd9;
	ld.global.u64 	%rd11, [%rd10];
	shl.b64 	%rd12, %rd4, 32;
	neg.s64 	%rd13, %rd12;
	shr.s64 	%rd14, %rd13, 29;
	add.s64 	%rd15, %rd10, %rd14;
	ld.global.u64 	%rd16, [%rd15];
	shl.b64 	%rd17, %rd11, 1;
	and.b64  	%rd18, %rd17, -72340172838076674;
	and.b64  	%rd19, %rd11, -9187201950435737472;
	and.b64  	%rd20, %rd17, 72340172838076672;
	shr.u64 	%rd21, %rd19, 7;
	sub.s64 	%rd22, %rd20, %rd21;
	and.b64  	%rd23, %rd22, 2097865012304223517;
	xor.b64  	%rd24, %rd16, %rd18;
	xor.b64  	%rd25, %rd24, %rd23;
	add.s64 	%rd26, %rd15, %rd14;
	ld.global.u64 	%rd27, [%rd26];
	shl.b64 	%rd28, %rd25, 1;
	and.b64  	%rd29, %rd28, -72340172838076674;
	and.b64  	%rd30, %rd24, -9187201950435737472;
	shl.b64 	%rd31, %rd24, 1;
	and.b64  	%rd32, %rd31, 72340172838076672;
	shr.u64 	%rd33, %rd30, 7;
	sub.s64 	%rd34, %rd32, %rd33;
	and.b64  	%rd35, %rd34, 2097865012304223517;
	xor.b64  	%rd36, %rd29, %rd27;
	xor.b64  	%rd37, %rd36, %rd35;
	add.s64 	%rd38, %rd26, %rd14;
	ld.global.u64 	%rd39, [%rd38];
	xor.b64  	%rd40, %rd16, %rd27;
	xor.b64  	%rd41, %rd40, %rd39;
	xor.b64  	%rd42, %rd41, %rd11;
	shl.b64 	%rd43, %rd37, 1;
	and.b64  	%rd44, %rd43, -72340172838076674;
	and.b64  	%rd45, %rd36, -9187201950435737472;
	shl.b64 	%rd46, %rd36, 1;
	and.b64  	%rd47, %rd46, 72340172838076672;
	shr.u64 	%rd48, %rd45, 7;
	sub.s64 	%rd49, %rd47, %rd48;
	and.b64  	%rd50, %rd49, 2097865012304223517;
	xor.b64  	%rd51, %rd44, %rd50;
	xor.b64  	%rd52, %rd51, %rd39;
	shl.b32 	%r6, %r5, 2;
	mul.wide.s32 	%rd53, %r6, 8;
	add.s64 	%rd54, %rd38, %rd53;
	st.global.u64 	[%rd54], %rd42;
	shr.s64 	%rd55, %rd12, 29;
	add.s64 	%rd56, %rd54, %rd55;
	st.global.u64 	[%rd56], %rd52;
	ret;

}


// ===== COMPILED SASS (sm_100) =====

	.target	sm_100

	.elftype	@"ET_EXEC"


//--------------------- .note.nv.tkinfo           --------------------------
	.section	.note.nv.tkinfo,"",@"SHT_NOTE"
	.sectionflags	@"SHF_NOTE_NV_TKINFO"
	.tkinfo
        /*0018*/ 	.word	0x00000002
        /*0030*/ 	.string	""
        /*0030*/ 	.string	"ptxas"
        /*0030*/ 	.string	"Cuda compilation tools, release 13.0, V13.0.88"
        /*0030*/ 	.string	"Build cuda_13.0.r13.0/compiler.36424714_0"
        /*0030*/ 	.string	"-arch sm_100 -m 64 "



//--------------------- .note.nv.cuinfo           --------------------------
	.section	.note.nv.cuinfo,"",@"SHT_NOTE"
	.sectionflags	@"SHF_NOTE_NV_CUINFO"
        /*0018*/ 	.short	0x0002
        /*001a*/ 	.short	0x0064
        /*001c*/ 	.short	0x0082
	.zero		2


//--------------------- .nv.info                  --------------------------
	.section	.nv.info,"",@"SHT_CUDA_INFO"
	.align	4


	//----- nvinfo : EIATTR_REGCOUNT
	.align		4
        /*0000*/ 	.byte	0x04, 0x2f
        /*0002*/ 	.short	(.L_1 - .L_0)
	.align		4
.L_0:
        /*0004*/ 	.word	index@(_Z8raid6_pqjmPh)
        /*0008*/ 	.word	0x00000012


	//----- nvinfo : EIATTR_FRAME_SIZE
	.align		4
.L_1:
        /*000c*/ 	.byte	0x04, 0x11
        /*000e*/ 	.short	(.L_3 - .L_2)
	.align		4
.L_2:
        /*0010*/ 	.word	index@(_Z8raid6_pqjmPh)
        /*0014*/ 	.word	0x00000000


	//----- nvinfo : EIATTR_REGCOUNT
	.align		4
.L_3:
        /*0018*/ 	.byte	0x04, 0x2f
        /*001a*/ 	.short	(.L_5 - .L_4)
	.align		4
.L_4:
        /*001c*/ 	.word	index@(_Z12raid6_pq_fd6jmPh)
        /*0020*/ 	.word	0x00000018


	//----- nvinfo : EIATTR_FRAME_SIZE
	.align		4
.L_5:
        /*0024*/ 	.byte	0x04, 0x11
        /*0026*/ 	.short	(.L_7 - .L_6)
	.align		4
.L_6:
        /*0028*/ 	.word	index@(_Z12raid6_pq_fd6jmPh)
        /*002c*/ 	.word	0x00000000


	//----- nvinfo : EIATTR_MIN_STACK_SIZE
	.align		4
.L_7:
        /*0030*/ 	.byte	0x04, 0x12
        /*0032*/ 	.short	(.L_9 - .L_8)
	.align		4
.L_8:
        /*0034*/ 	.word	index@(_Z12raid6_pq_fd6jmPh)
        /*0038*/ 	.word	0x00000000


	//----- nvinfo : EIATTR_MIN_STACK_SIZE
	.align		4
.L_9:
        /*003c*/ 	.byte	0x04, 0x12
        /*003e*/ 	.short	(.L_11 - .L_10)
	.align		4
.L_10:
        /*0040*/ 	.word	index@(_Z8raid6_pqjmPh)
        /*0044*/ 	.word	0x00000000
.L_11:


//--------------------- .nv.compat                --------------------------
	.section	.nv.compat,"",@"SHT_CUDA_COMPAT_INFO"
	.align	4
        /*0000*/ 	.byte	0x02, 0x09, 0x00, 0x00, 0x02, 0x02, 0x01, 0x00, 0x02, 0x05, 0x05, 0x00, 0x03, 0x07, 0x01, 0x01
        /*0010*/ 	.byte	0x02, 0x03, 0x00, 0x00, 0x02, 0x06, 0x01, 0x00, 0x04, 0x0b, 0x08, 0x00, 0x09, 0x00, 0x00, 0x00
        /*0020*/ 	.byte	0x00, 0x00, 0x00, 0x00


//--------------------- .nv.info._Z12raid6_pq_fd6jmPh --------------------------
	.section	.nv.info._Z12raid6_pq_fd6jmPh,"",@"SHT_CUDA_INFO"
	.sectionflags	@""
	.align	4


	//----- nvinfo : EIATTR_CUDA_API_VERSION
	.align		4
        /*0000*/ 	.byte	0x04, 0x37
        /*0002*/ 	.short	(.L_13 - .L_12)
.L_12:
        /*0004*/ 	.word	0x00000082


	//----- nvinfo : EIATTR_KPARAM_INFO
	.align		4
.L_13:
        /*0008*/ 	.byte	0x04, 0x17
        /*000a*/ 	.short	(.L_15 - .L_14)
.L_14:
        /*000c*/ 	.word	0x00000000
        /*0010*/ 	.short	0x0002
        /*0012*/ 	.short	0x0010
        /*0014*/ 	.byte	0x00, 0xf5, 0x21, 0x00


	//----- nvinfo : EIATTR_KPARAM_INFO
	.align		4
.L_15:
        /*0018*/ 	.byte	0x04, 0x17
        /*001a*/ 	.short	(.L_17 - .L_16)
.L_16:
        /*001c*/ 	.word	0x00000000
        /*0020*/ 	.short	0x0001
        /*0022*/ 	.short	0x0008
        /*0024*/ 	.byte	0x00, 0xf0, 0x21, 0x00


	//----- nvinfo : EIATTR_KPARAM_INFO
	.align		4
.L_17:
        /*0028*/ 	.byte	0x04, 0x17
        /*002a*/ 	.short	(.L_19 - .L_18)
.L_18:
        /*002c*/ 	.word	0x00000000
        /*0030*/ 	.short	0x0000
        /*0032*/ 	.short	0x0000
        /*0034*/ 	.byte	0x00, 0xf0, 0x11, 0x00


	//----- nvinfo : EIATTR_SPARSE_MMA_MASK
	.align		4
.L_19:
        /*0038*/ 	.byte	0x03, 0x50
        /*003a*/ 	.short	0x0000


	//----- nvinfo : EIATTR_MAXREG_COUNT
	.align		4
        /*003c*/ 	.byte	0x03, 0x1b
        /*003e*/ 	.short	0x00ff


	//----- nvinfo : EIATTR_MERCURY_ISA_VERSION
	.align		4
        /*0040*/ 	.byte	0x03, 0x5f
        /*0042*/ 	.short	0x0101


	//----- nvinfo : EIATTR_VRC_CTA_INIT_COUNT
	.align		4
        /*0044*/ 	.byte	0x02, 0x4a
	.zero		1
	.zero		1


	//----- nvinfo : EIATTR_EXIT_INSTR_OFFSETS
	.align		4
        /*0048*/ 	.byte	0x04, 0x1c
        /*004a*/ 	.short	(.L_21 - .L_20)


	//   ....[0]....
.L_20:
        /*004c*/ 	.word	0x00000590


	//----- nvinfo : EIATTR_CBANK_PARAM_SIZE
	.align		4
.L_21:
        /*0050*/ 	.byte	0x03, 0x19
        /*0052*/ 	.short	0x0018


	//----- nvinfo : EIATTR_PARAM_CBANK
	.align		4
        /*0054*/ 	.byte	0x04, 0x0a
        /*0056*/ 	.short	(.L_23 - .L_22)
	.align		4
.L_22:
        /*0058*/ 	.word	index@(.nv.constant0._Z12raid6_pq_fd6jmPh)
        /*005c*/ 	.short	0x0380
        /*005e*/ 	.short	0x0018


	//----- nvinfo : EIATTR_SW_WAR
	.align		4
.L_23:
        /*0060*/ 	.byte	0x04, 0x36
        /*0062*/ 	.short	(.L_25 - .L_24)
.L_24:
        /*0064*/ 	.word	0x00000008
.L_25:


//--------------------- .nv.info._Z8raid6_pqjmPh  --------------------------
	.section	.nv.info._Z8raid6_pqjmPh,"",@"SHT_CUDA_INFO"
	.sectionflags	@""
	.align	4


	//----- nvinfo : EIATTR_CUDA_API_VERSION
	.align		4
        /*0000*/ 	.byte	0x04, 0x37
        /*0002*/ 	.short	(.L_27 - .L_26)
.L_26:
        /*0004*/ 	.word	0x00000082


	//----- nvinfo : EIATTR_KPARAM_INFO
	.align		4
.L_27:
        /*0008*/ 	.byte	0x04, 0x17
        /*000a*/ 	.short	(.L_29 - .L_28)
.L_28:
        /*000c*/ 	.word	0x00000000
        /*0010*/ 	.short	0x0002
        /*0012*/ 	.short	0x0010
        /*0014*/ 	.byte	0x00, 0xf5, 0x21, 0x00


	//----- nvinfo : EIATTR_KPARAM_INFO
	.align		4
.L_29:
        /*0018*/ 	.byte	0x04, 0x17
        /*001a*/ 	.short	(.L_31 - .L_30)
.L_30:
        /*001c*/ 	.word	0x00000000
        /*0020*/ 	.short	0x0001
        /*0022*/ 	.short	0x0008
        /*0024*/ 	.byte	0x00, 0xf0, 0x21, 0x00


	//----- nvinfo : EIATTR_KPARAM_INFO
	.align		4
.L_31:
        /*0028*/ 	.byte	0x04, 0x17
        /*002a*/ 	.short	(.L_33 - .L_32)
.L_32:
        /*002c*/ 	.word	0x00000000
        /*0030*/ 	.short	0x0000
        /*0032*/ 	.short	0x0000
        /*0034*/ 	.byte	0x00, 0xf0, 0x11, 0x00


	//----- nvinfo : EIATTR_SPARSE_MMA_MASK
	.align		4
.L_33:
        /*0038*/ 	.byte	0x03, 0x50
        /*003a*/ 	.short	0x0000


	//----- nvinfo : EIATTR_MAXREG_COUNT
	.align		4
        /*003c*/ 	.byte	0x03, 0x1b
        /*003e*/ 	.short	0x00ff


	//----- nvinfo : EIATTR_MERCURY_ISA_VERSION
	.align		4
        /*0040*/ 	.byte	0x03, 0x5f
        /*0042*/ 	.short	0x0101


	//----- nvinfo : EIATTR_VRC_CTA_INIT_COUNT
	.align		4
        /*0044*/ 	.byte	0x02, 0x4a
	.zero		1
	.zero		1


	//----- nvinfo : EIATTR_EXIT_INSTR_OFFSETS
	.align		4
        /*0048*/ 	.byte	0x04, 0x1c
        /*004a*/ 	.short	(.L_35 - .L_34)


	//   ....[0]....
.L_34:
        /*004c*/ 	.word	0x00000390


	//----- nvinfo : EIATTR_CRS_STACK_SIZE
	.align		4
.L_35:
        /*0050*/ 	.byte	0x04, 0x1e
        /*0052*/ 	.short	(.L_37 - .L_36)
.L_36:
        /*0054*/ 	.word	0x00000000


	//----- nvinfo : EIATTR_CBANK_PARAM_SIZE
	.align		4
.L_37:
        /*0058*/ 	.byte	0x03, 0x19
        /*005a*/ 	.short	0x0018


	//----- nvinfo : EIATTR_PARAM_CBANK
	.align		4
        /*005c*/ 	.byte	0x04, 0x0a
        /*005e*/ 	.short	(.L_39 - .L_38)
	.align		4
.L_38:
        /*0060*/ 	.word	index@(.nv.constant0._Z8raid6_pqjmPh)
        /*0064*/ 	.short	0x0380
        /*0066*/ 	.short	0x0018


	//----- nvinfo : EIATTR_SW_WAR
	.align		4
.L_39:
        /*0068*/ 	.byte	0x04, 0x36
        /*006a*/ 	.short	(.L_41 - .L_40)
.L_40:
        /*006c*/ 	.word	0x00000008
.L_41:


//--------------------- .nv.callgraph             --------------------------
	.section	.nv.callgraph,"",@"SHT_CUDA_CALLGRAPH"
	.align	4
	.sectionentsize	8
	.align		4
        /*0000*/ 	.word	0x00000000
	.align		4
        /*0004*/ 	.word	0xffffffff
	.align		4
        /*0008*/ 	.word	0x00000000
	.align		4
        /*000c*/ 	.word	0xfffffffe
	.align		4
        /*0010*/ 	.word	0x00000000
	.align		4
        /*0014*/ 	.word	0xfffffffd
	.align		4
        /*0018*/ 	.word	0x00000000
	.align		4
        /*001c*/ 	.word	0xfffffffc


//--------------------- .text._Z12raid6_pq_fd6jmPh --------------------------
	.section	.text._Z12raid6_pq_fd6jmPh,"ax",@progbits
	.align	128
        .global         _Z12raid6_pq_fd6jmPh
        .type           _Z12raid6_pq_fd6jmPh,@function
        .size           _Z12raid6_pq_fd6jmPh,(.L_x_5 - _Z12raid6_pq_fd6jmPh)
        .other          _Z12raid6_pq_fd6jmPh,@"STO_CUDA_ENTRY STV_DEFAULT"
_Z12raid6_pq_fd6jmPh:
.text._Z12raid6_pq_fd6jmPh:
[----:B------:R-:W-:Y:S01]  /*0000*/  LDC R1, c[0x0][0x37c] ;  /* 0x0000df00ff017b82 */ /* 0x000fe20000000800 */
[----:B------:R-:W0:Y:S07]  /*0010*/  S2R R2, SR_CTAID.X ;  /* 0x0000000000027919 */ /* 0x000e2e0000002500 */
[----:B------:R-:W1:Y:S01]  /*0020*/  LDC.64 R4, c[0x0][0x388] ;  /* 0x0000e200ff047b82 */ /* 0x000e620000000a00 */
[----:B------:R-:W0:Y:S01]  /*0030*/  LDCU UR4, c[0x0][0x360] ;  /* 0x00006c00ff0477ac */ /* 0x000e220008000800 */
[----:B------:R-:W0:Y:S01]  /*0040*/  S2R R3, SR_TID.X ;  /* 0x0000000000037919 */ /* 0x000e220000002100 */
[----:B------:R-:W2:Y:S01]  /*0050*/  LDCU.64 UR8, c[0x0][0x390] ;  /* 0x00007200ff0877ac */ /* 0x000ea20008000a00 */
[----:B------:R-:W3:Y:S01]  /*0060*/  LDCU.64 UR6, c[0x0][0x358] ;  /* 0x00006b00ff0677ac */ /* 0x000ee20008000a00 */
[----:B-1----:R-:W-:-:S05]  /*0070*/  SHF.R.U64 R0, R4, 0x3, R5 ;  /* 0x0000000304007819 */ /* 0x002fca0000001205 */
[----:B------:R-:W-:-:S05]  /*0080*/  IMAD R7, R0, 0x3, RZ ;  /* 0x0000000300077824 */ /* 0x000fca00078e02ff */
[----:B------:R-:W-:Y:S01]  /*0090*/  SHF.R.S32.HI R5, RZ, 0x1f, R7 ;  /* 0x0000001fff057819 */ /* 0x000fe20000011407 */
[----:B0-----:R-:W-:Y:S01]  /*00a0*/  IMAD R2, R2, UR4, R3 ;  /* 0x0000000402027c24 */ /* 0x001fe2000f8e0203 */
[----:B------:R-:W-:-:S04]  /*00b0*/  UMOV UR4, URZ ;  /* 0x000000ff00047c82 */ /* 0x000fc80008000000 */
[C---:B------:R-:W-:Y:S02]  /*00c0*/  IADD3 R3, P0, PT, R2.reuse, R7, RZ ;  /* 0x0000000702037210 */ /* 0x040fe40007f1e0ff */
[----:B------:R-:W-:Y:S02]  /*00d0*/  IADD3 R7, P1, PT, RZ, -UR4, RZ ;  /* 0x80000004ff077c10 */ /* 0x000fe4000ff3e0ff */
[----:B------:R-:W-:Y:S02]  /*00e0*/  LEA.HI.X.SX32 R2, R2, R5, 0x1, P0 ;  /* 0x0000000502027211 */ /* 0x000fe400000f0eff */
[----:B--2---:R-:W-:Y:S01]  /*00f0*/  LEA R12, P0, R3, UR8, 0x3 ;  /* 0x00000008030c7c11 */ /* 0x004fe2000f8018ff */
[----:B------:R-:W-:-:S03]  /*0100*/  IMAD.X R4, RZ, RZ, ~R0, P1 ;  /* 0x000000ffff047224 */ /* 0x000fc600008e0e00 */
[----:B------:R-:W-:Y:S02]  /*0110*/  LEA.HI.X R13, R3, UR9, R2, 0x3, P0 ;  /* 0x00000009030d7c11 */ /* 0x000fe400080f1c02 */
[--C-:B------:R-:W-:Y:S02]  /*0120*/  SHF.R.S64 R7, R7, 0x1d, R4.reuse ;  /* 0x0000001d07077819 */ /* 0x100fe40000001004 */
[----:B------:R-:W-:Y:S01]  /*0130*/  SHF.R.S32.HI R5, RZ, 0x1d, R4 ;  /* 0x0000001dff057819 */ /* 0x000fe20000011404 */
[----:B---3--:R-:W2:Y:S01]  /*0140*/  LDG.E.64 R2, desc[UR6][R12.64] ;  /* 0x000000060c027981 */ /* 0x008ea2000c1e1b00 */
[----:B------:R-:W-:-:S05]  /*0150*/  IADD3 R14, P0, PT, R7, R12, RZ ;  /* 0x0000000c070e7210 */ /* 0x000fca0007f1e0ff */
[----:B------:R-:W-:-:S05]  /*0160*/  IMAD.X R15, R5, 0x1, R13, P0 ;  /* 0x00000001050f7824 */ /* 0x000fca00000e060d */
[----:B------:R0:W3:Y:S01]  /*0170*/  LDG.E.64 R8, desc[UR6][R14.64] ;  /* 0x000000060e087981 */ /* 0x0000e2000c1e1b00 */
[----:B------:R-:W-:-:S05]  /*0180*/  IADD3 R16, P0, PT, R14, R7, RZ ;  /* 0x000000070e107210 */ /* 0x000fca0007f1e0ff */
[----:B------:R-:W-:-:S05]  /*0190*/  IMAD.X R17, R15, 0x1, R5, P0 ;  /* 0x000000010f117824 */ /* 0x000fca00000e0605 */
[----:B------:R3:W4:Y:S01]  /*01a0*/  LDG.E.64 R10, desc[UR6][R16.64] ;  /* 0x00000006100a7981 */ /* 0x000722000c1e1b00 */
[----:B------:R-:W-:-:S05]  /*01b0*/  IADD3 R6, P0, PT, R16, R7, RZ ;  /* 0x0000000710067210 */ /* 0x000fca0007f1e0ff */
[----:B------:R-:W-:-:S05]  /*01c0*/  IMAD.X R7, R17, 0x1, R5, P0 ;  /* 0x0000000111077824 */ /* 0x000fca00000e0605 */
[----:B------:R1:W5:Y:S01]  /*01d0*/  LDG.E.64 R4, desc[UR6][R6.64] ;  /* 0x0000000606047981 */ /* 0x000362000c1e1b00 */
[C---:B--2---:R-:W-:Y:S01]  /*01e0*/  IMAD.SHL.U32 R19, R2.reuse, 0x2, RZ ;  /* 0x0000000202137824 */ /* 0x044fe200078e00ff */
[C---:B------:R-:W-:Y:S02]  /*01f0*/  LOP3.LUT R18, R2.reuse, 0x80808080, RZ, 0xc0, !PT ;  /* 0x8080808002127812 */ /* 0x040fe400078ec0ff */
[----:B------:R-:W-:Y:S02]  /*0200*/  LOP3.LUT R13, R3, 0x80808080, RZ, 0xc0, !PT ;  /* 0x80808080030d7812 */ /* 0x000fe400078ec0ff */
[----:B------:R-:W-:Y:S02]  /*0210*/  SHF.L.U64.HI R21, R2, 0x1, R3 ;  /* 0x0000000102157819 */ /* 0x000fe40000010203 */
[----:B------:R-:W-:Y:S02]  /*0220*/  SHF.R.U64 R12, R18, 0x7, R13 ;  /* 0x00000007120c7819 */ /* 0x000fe4000000120d */
[----:B0-----:R-:W-:-:S02]  /*0230*/  LOP3.LUT R15, R19, 0x1010100, RZ, 0xc0, !PT ;  /* 0x01010100130f7812 */ /* 0x001fc400078ec0ff */
[----:B---3--:R-:W-:Y:S02]  /*0240*/  LOP3.LUT R17, R9, 0xfefefefe, R21, 0x78, !PT ;  /* 0xfefefefe09117812 */ /* 0x008fe400078e7815 */
[----:B------:R-:W-:Y:S02]  /*0250*/  LOP3.LUT R14, R8, 0xfefefefe, R19, 0x78, !PT ;  /* 0xfefefefe080e7812 */ /* 0x000fe400078e7813 */
[----:B------:R-:W-:Y:S02]  /*0260*/  IADD3 R15, P0, PT, -R12, R15, RZ ;  /* 0x0000000f0c0f7210 */ /* 0x000fe40007f1e1ff */
[----:B------:R-:W-:Y:S01]  /*0270*/  SHF.R.U32.HI R16, RZ, 0x7, R13 ;  /* 0x00000007ff107819 */ /* 0x000fe2000001160d */
[----:B------:R-:W-:Y:S01]  /*0280*/  IMAD.SHL.U32 R13, R14, 0x2, RZ ;  /* 0x000000020e0d7824 */ /* 0x000fe200078e00ff */
[----:B------:R-:W-:Y:S02]  /*0290*/  LOP3.LUT R21, R21, 0x1010101, RZ, 0xc0, !PT ;  /* 0x0101010115157812 */ /* 0x000fe400078ec0ff */
[----:B------:R-:W-:-:S02]  /*02a0*/  LOP3.LUT R19, R17, 0x80808080, RZ, 0xc0, !PT ;  /* 0x8080808011137812 */ /* 0x000fc400078ec0ff */
[C---:B------:R-:W-:Y:S01]  /*02b0*/  LOP3.LUT R12, R14.reuse, 0x80808080, RZ, 0xc0, !PT ;  /* 0x808080800e0c7812 */ /* 0x040fe200078ec0ff */
[----:B------:R-:W-:Y:S01]  /*02c0*/  IMAD.X R16, R21, 0x1, ~R16, P0 ;  /* 0x0000000115107824 */ /* 0x000fe200000e0e10 */
[----:B------:R-:W-:Y:S02]  /*02d0*/  LOP3.LUT R15, R14, 0x1d1d1d1d, R15, 0x78, !PT ;  /* 0x1d1d1d1d0e0f7812 */ /* 0x000fe400078e780f */
[----:B------:R-:W-:Y:S02]  /*02e0*/  LOP3.LUT R13, R13, 0x1010100, RZ, 0xc0, !PT ;  /* 0x010101000d0d7812 */ /* 0x000fe400078ec0ff */
[----:B------:R-:W-:Y:S02]  /*02f0*/  SHF.R.U64 R12, R12, 0x7, R19 ;  /* 0x000000070c0c7819 */ /* 0x000fe40000001213 */
[----:B------:R-:W-:Y:S02]  /*0300*/  LOP3.LUT R16, R17, 0x1d1d1d1d, R16, 0x78, !PT ;  /* 0x1d1d1d1d11107812 */ /* 0x000fe400078e7810 */
[----:B------:R-:W-:Y:S01]  /*0310*/  SHF.L.U64.HI R14, R14, 0x1, R17 ;  /* 0x000000010e0e7819 */ /* 0x000fe20000010211 */
[----:B------:R-:W-:Y:S01]  /*0320*/  IMAD.SHL.U32 R17, R15, 0x2, RZ ;  /* 0x000000020f117824 */ /* 0x000fe200078e00ff */
[----:B------:R-:W-:-:S02]  /*0330*/  IADD3 R12, P0, PT, -R12, R13, RZ ;  /* 0x0000000d0c0c7210 */ /* 0x000fc40007f1e1ff */
[----:B------:R-:W-:Y:S02]  /*0340*/  SHF.L.U64.HI R13, R15, 0x1, R16 ;  /* 0x000000010f0d7819 */ /* 0x000fe40000010210 */
[----:B------:R-:W-:Y:S02]  /*0350*/  LOP3.LUT R14, R14, 0x1010101, RZ, 0xc0, !PT ;  /* 0x010101010e0e7812 */ /* 0x000fe400078ec0ff */
[----:B------:R-:W-:Y:S02]  /*0360*/  SHF.R.U32.HI R19, RZ, 0x7, R19 ;  /* 0x00000007ff137819 */ /* 0x000fe40000011613 */
[----:B----4-:R-:W-:Y:S02]  /*0370*/  LOP3.LUT R17, R10, 0xfefefefe, R17, 0x78, !PT ;  /* 0xfefefefe0a117812 */ /* 0x010fe400078e7811 */
[----:B------:R-:W-:Y:S01]  /*0380*/  LOP3.LUT R18, R11, 0xfefefefe, R13, 0x78, !PT ;  /* 0xfefefefe0b127812 */ /* 0x000fe200078e780d */
[----:B------:R-:W-:Y:S01]  /*0390*/  IMAD.X R19, R14, 0x1, ~R19, P0 ;  /* 0x000000010e137824 */ /* 0x000fe200000e0e13 */
[C---:B------:R-:W-:Y:S01]  /*03a0*/  LOP3.LUT R15, R17.reuse, 0x80808080, RZ, 0xc0, !PT ;  /* 0x80808080110f7812 */ /* 0x040fe200078ec0ff */
[C---:B------:R-:W-:Y:S01]  /*03b0*/  IMAD.SHL.U32 R14, R17.reuse, 0x2, RZ ;  /* 0x00000002110e7824 */ /* 0x040fe200078e00ff */
[----:B------:R-:W-:Y:S01]  /*03c0*/  LOP3.LUT R16, R18, 0x80808080, RZ, 0xc0, !PT ;  /* 0x8080808012107812 */ /* 0x000fe200078ec0ff */
[----:B------:R-:W-:Y:S01]  /*03d0*/  IMAD.SHL.U32 R13, R0, 0x4, RZ ;  /* 0x00000004000d7824 */ /* 0x000fe200078e00ff */
[----:B------:R-:W-:-:S02]  /*03e0*/  LOP3.LUT R12, R17, 0x1d1d1d1d, R12, 0x78, !PT ;  /* 0x1d1d1d1d110c7812 */ /* 0x000fc400078e780c */
[----:B------:R-:W-:Y:S01]  /*03f0*/  LOP3.LUT R19, R18, 0x1d1d1d1d, R19, 0x78, !PT ;  /* 0x1d1d1d1d12137812 */ /* 0x000fe200078e7813 */
[----:B-1----:R-:W-:Y:S01]  /*0400*/  IMAD.WIDE R6, R13, 0x8, R6 ;  /* 0x000000080d067825 */ /* 0x002fe200078e0206 */
[----:B------:R-:W-:Y:S02]  /*0410*/  LOP3.LUT R14, R14, 0x1010100, RZ, 0xc0, !PT ;  /* 0x010101000e0e7812 */ /* 0x000fe400078ec0ff */
[----:B------:R-:W-:Y:S02]  /*0420*/  SHF.R.U64 R15, R15, 0x7, R16 ;  /* 0x000000070f0f7819 */ /* 0x000fe40000001210 */
[----:B------:R-:W-:Y:S01]  /*0430*/  SHF.L.U64.HI R17, R17, 0x1, R18 ;  /* 0x0000000111117819 */ /* 0x000fe20000010212 */
[----:B------:R-:W-:Y:S01]  /*0440*/  IMAD.SHL.U32 R18, R12, 0x2, RZ ;  /* 0x000000020c127824 */ /* 0x000fe200078e00ff */
[----:B------:R-:W-:Y:S02]  /*0450*/  IADD3 R15, P0, PT, -R15, R14, RZ ;  /* 0x0000000e0f0f7210 */ /* 0x000fe40007f1e1ff */
[----:B------:R-:W-:-:S02]  /*0460*/  LOP3.LUT R17, R17, 0x1010101, RZ, 0xc0, !PT ;  /* 0x0101010111117812 */ /* 0x000fc400078ec0ff */
[----:B------:R-:W-:Y:S02]  /*0470*/  SHF.R.U32.HI R14, RZ, 0x7, R16 ;  /* 0x00000007ff0e7819 */ /* 0x000fe40000011610 */
[----:B------:R-:W-:Y:S02]  /*0480*/  LOP3.LUT R16, R18, 0xfefefefe, RZ, 0xc0, !PT ;  /* 0xfefefefe12107812 */ /* 0x000fe400078ec0ff */
[----:B------:R-:W-:Y:S01]  /*0490*/  SHF.L.U64.HI R18, R12, 0x1, R19 ;  /* 0x000000010c127819 */ /* 0x000fe20000010213 */
[----:B------:R-:W-:Y:S01]  /*04a0*/  IMAD.X R12, R17, 0x1, ~R14, P0 ;  /* 0x00000001110c7824 */ /* 0x000fe200000e0e0e */
[----:B------:R-:W-:Y:S02]  /*04b0*/  SHF.R.S64 R13, RZ, 0x1d, R0 ;  /* 0x0000001dff0d7819 */ /* 0x000fe40000001000 */
[----:B------:R-:W-:Y:S02]  /*04c0*/  LOP3.LUT R17, R18, 0xfefefefe, RZ, 0xc0, !PT ;  /* 0xfefefefe12117812 */ /* 0x000fe400078ec0ff */
[----:B-----5:R-:W-:-:S02]  /*04d0*/  LOP3.LUT R19, R4, R8, R10, 0x96, !PT ;  /* 0x0000000804137212 */ /* 0x020fc400078e960a */
[----:B------:R-:W-:Y:S02]  /*04e0*/  LOP3.LUT R9, R5, R9, R11, 0x96, !PT ;  /* 0x0000000905097212 */ /* 0x000fe400078e960b */
[----:B------:R-:W-:Y:S02]  /*04f0*/  LOP3.LUT R15, R16, 0x1d1d1d1d, R15, 0x78, !PT ;  /* 0x1d1d1d1d100f7812 */ /* 0x000fe400078e780f */
[----:B------:R-:W-:Y:S02]  /*0500*/  IADD3 R8, P0, PT, R6, R13, RZ ;  /* 0x0000000d06087210 */ /* 0x000fe40007f1e0ff */
[----:B------:R-:W-:Y:S02]  /*0510*/  LOP3.LUT R11, R17, 0x1d1d1d1d, R12, 0x78, !PT ;  /* 0x1d1d1d1d110b7812 */ /* 0x000fe400078e780c */
[----:B------:R-:W-:Y:S02]  /*0520*/  LOP3.LUT R2, R19, R2, RZ, 0x3c, !PT ;  /* 0x0000000213027212 */ /* 0x000fe400078e3cff */
[----:B------:R-:W-:-:S02]  /*0530*/  LOP3.LUT R3, R9, R3, RZ, 0x3c, !PT ;  /* 0x0000000309037212 */ /* 0x000fc400078e3cff */
[----:B------:R-:W-:Y:S02]  /*0540*/  LEA.HI.X.SX32 R9, R0, R7, 0x3, P0 ;  /* 0x0000000700097211 */ /* 0x000fe400000f1eff */
[----:B------:R-:W-:Y:S01]  /*0550*/  LOP3.LUT R4, R15, R4, RZ, 0x3c, !PT ;  /* 0x000000040f047212 */ /* 0x000fe200078e3cff */
[----:B------:R-:W-:Y:S01]  /*0560*/  STG.E.64 desc[UR6][R6.64], R2 ;  /* 0x0000000206007986 */ /* 0x000fe2000c101b06 */
[----:B------:R-:W-:-:S05]  /*0570*/  LOP3.LUT R5, R11, R5, RZ, 0x3c, !PT ;  /* 0x000000050b057212 */ /* 0x000fca00078e3cff */
[----:B------:R-:W-:Y:S01]  /*0580*/  STG.E.64 desc[UR6][R8.64], R4 ;  /* 0x0000000408007986 */ /* 0x000fe2000c101b06 */
[----:B------:R-:W-:Y:S05]  /*0590*/  EXIT ;  /* 0x000000000000794d */ /* 0x000fea0003800000 */
.L_x_0:
[----:B------:R-:W-:-:S00]  /*05a0*/  BRA `(.L_x_0) ;  /* 0xfffffffc00fc7947 */ /* 0x000fc0000383ffff */
[----:B------:R-:W-:-:S00]  /*05b0*/  NOP ;  /* 0x0000000000007918 */ /* 0x000fc00000000000 */
        /* <DEDUP_REMOVED lines=12> */
.L_x_5:


//--------------------- .text._Z8raid6_pqjmPh     --------------------------
	.section	.text._Z8raid6_pqjmPh,"ax",@progbits
	.align	128
        .global         _Z8raid6_pqjmPh
        .type           _Z8raid6_pqjmPh,@function
        .size           _Z8raid6_pqjmPh,(.L_x_6 - _Z8raid6_pqjmPh)
        .other          _Z8raid6_pqjmPh,@"STO_CUDA_ENTRY STV_DEFAULT"
_Z8raid6_pqjmPh:
.text._Z8raid6_pqjmPh:
[----:B------:R-:W-:Y:S01]  /*0000*/  LDC R1, c[0x0][0x37c] ;  /* 0x0000df00ff017b82 */ /* 0x000fe20000000800 */
[----:B------:R-:W0:Y:S07]  /*0010*/  S2R R0, SR_CTAID.X ;  /* 0x0000000000007919 */ /* 0x000e2e0000002500 */
[----:B------:R-:W1:Y:S01]  /*0020*/  LDC R5, c[0x0][0x380] ;  /* 0x0000e000ff057b82 */ /* 0x000e620000000800 */
[----:B------:R-:W2:Y:S01]  /*0030*/  LDCU.64 UR4, c[0x0][0x388] ;  /* 0x00007100ff0477ac */ /* 0x000ea20008000a00 */
[----:B------:R-:W0:Y:S01]  /*0040*/  S2R R7, SR_TID.X ;  /* 0x0000000000077919 */ /* 0x000e220000002100 */
[----:B------:R-:W0:Y:S05]  /*0050*/  LDCU UR8, c[0x0][0x360] ;  /* 0x00006c00ff0877ac */ /* 0x000e2a0008000800 */
[----:B------:R-:W3:Y:S01]  /*0060*/  LDC.64 R2, c[0x0][0x390] ;  /* 0x0000e400ff027b82 */ /* 0x000ee20000000a00 */
[----:B------:R-:W4:Y:S01]  /*0070*/  LDCU.64 UR6, c[0x0][0x358] ;  /* 0x00006b00ff0677ac */ /* 0x000f220008000a00 */
[----:B--2---:R-:W-:Y:S01]  /*0080*/  USHF.R.U64 UR4, UR4, 0x3, UR5 ;  /* 0x0000000304047899 */ /* 0x004fe20008001205 */
[----:B-1----:R-:W-:-:S02]  /*0090*/  VIADD R5, R5, 0xfffffffd ;  /* 0xfffffffd05057836 */ /* 0x002fc40000000000 */
[----:B0-----:R-:W-:-:S04]  /*00a0*/  IMAD R0, R0, UR8, R7 ;  /* 0x0000000800007c24 */ /* 0x001fc8000f8e0207 */
[----:B------:R-:W-:-:S04]  /*00b0*/  IMAD R9, R5, UR4, R0 ;  /* 0x0000000405097c24 */ /* 0x000fc8000f8e0200 */
[----:B---3--:R-:W-:-:S05]  /*00c0*/  IMAD.WIDE R6, R9, 0x8, R2 ;  /* 0x0000000809067825 */ /* 0x008fca00078e0202 */
[----:B----4-:R-:W2:Y:S01]  /*00d0*/  LDG.E.64 R4, desc[UR6][R6.64] ;  /* 0x0000000606047981 */ /* 0x010ea2000c1e1b00 */
[----:B------:R-:W-:Y:S01]  /*00e0*/  VIADD R9, R9, -UR4 ;  /* 0x8000000409097c36 */ /* 0x000fe20008000000 */
[----:B------:R-:W-:Y:S04]  /*00f0*/  BSSY.RECONVERGENT B0, `(.L_x_1) ;  /* 0x000001f000007945 */ /* 0x000fe80003800200 */
[----:B------:R-:W-:Y:S01]  /*0100*/  ISETP.GE.AND P0, PT, R9, RZ, PT ;  /* 0x000000ff0900720c */ /* 0x000fe20003f06270 */
[----:B--2---:R-:W-:Y:S02]  /*0110*/  IMAD.MOV.U32 R14, RZ, RZ, R4 ;  /* 0x000000ffff0e7224 */ /* 0x004fe400078e0004 */
[----:B------:R-:W-:-:S10]  /*0120*/  IMAD.MOV.U32 R15, RZ, RZ, R5 ;  /* 0x000000ffff0f7224 */ /* 0x000fd400078e0005 */
[----:B------:R-:W-:Y:S05]  /*0130*/  @!P0 BRA `(.L_x_2) ;  /* 0x0000000000688947 */ /* 0x000fea0003800000 */
[----:B------:R-:W-:Y:S02]  /*0140*/  IMAD.MOV.U32 R11, RZ, RZ, R9 ;  /* 0x000000ffff0b7224 */ /* 0x000fe400078e0009 */
[----:B------:R-:W-:Y:S02]  /*0150*/  IMAD.MOV.U32 R4, RZ, RZ, R14 ;  /* 0x000000ffff047224 */ /* 0x000fe400078e000e */
[----:B------:R-:W-:-:S07]  /*0160*/  IMAD.MOV.U32 R5, RZ, RZ, R15 ;  /* 0x000000ffff057224 */ /* 0x000fce00078e000f */
.L_x_3:
[----:B------:R-:W-:-:S06]  /*0170*/  IMAD.WIDE.U32 R8, R11, 0x8, R2 ;  /* 0x000000080b087825 */ /* 0x000fcc00078e0002 */
[----:B------:R-:W2:Y:S01]  /*0180*/  LDG.E.64 R8, desc[UR6][R8.64] ;  /* 0x0000000608087981 */ /* 0x000ea2000c1e1b00 */
[C---:B------:R-:W-:Y:S01]  /*0190*/  IMAD.SHL.U32 R12, R14.reuse, 0x2, RZ ;  /* 0x000000020e0c7824 */ /* 0x040fe200078e00ff */
[----:B------:R-:W-:Y:S01]  /*01a0*/  LOP3.LUT R13, R14, 0x80808080, RZ, 0xc0, !PT ;  /* 0x808080800e0d7812 */ /* 0x000fe200078ec0ff */
[----:B------:R-:W-:Y:S01]  /*01b0*/  VIADD R11, R11, -UR4 ;  /* 0x800000040b0b7c36 */ /* 0x000fe20008000000 */
[----:B------:R-:W-:Y:S02]  /*01c0*/  LOP3.LUT R10, R15, 0x80808080, RZ, 0xc0, !PT ;  /* 0x808080800f0a7812 */ /* 0x000fe400078ec0ff */
[----:B------:R-:W-:Y:S02]  /*01d0*/  LOP3.LUT R0, R12, 0x1010100, RZ, 0xc0, !PT ;  /* 0x010101000c007812 */ /* 0x000fe400078ec0ff */
[----:B------:R-:W-:Y:S02]  /*01e0*/  SHF.R.U64 R13, R13, 0x7, R10 ;  /* 0x000000070d0d7819 */ /* 0x000fe4000000120a */
[----:B------:R-:W-:-:S02]  /*01f0*/  SHF.L.U64.HI R14, R14, 0x1, R15 ;  /* 0x000000010e0e7819 */ /* 0x000fc4000001020f */
[----:B------:R-:W-:Y:S02]  /*0200*/  IADD3 R13, P0, PT, -R13, R0, RZ ;  /* 0x000000000d0d7210 */ /* 0x000fe40007f1e1ff */
[----:B------:R-:W-:Y:S02]  /*0210*/  SHF.R.U32.HI R15, RZ, 0x7, R10 ;  /* 0x00000007ff0f7819 */ /* 0x000fe4000001160a */
[----:B------:R-:W-:Y:S02]  /*0220*/  LOP3.LUT R0, R14, 0x1010101, RZ, 0xc0, !PT ;  /* 0x010101010e007812 */ /* 0x000fe400078ec0ff */
[----:B------:R-:W-:-:S03]  /*0230*/  LOP3.LUT R13, R13, 0x1d1d1d1d, RZ, 0xc0, !PT ;  /* 0x1d1d1d1d0d0d7812 */ /* 0x000fc600078ec0ff */
[----:B------:R-:W-:Y:S01]  /*0240*/  IMAD.X R15, R0, 0x1, ~R15, P0 ;  /* 0x00000001000f7824 */ /* 0x000fe200000e0e0f */
[----:B------:R-:W-:Y:S02]  /*0250*/  ISETP.GT.AND P0, PT, R11, -0x1, PT ;  /* 0xffffffff0b00780c */ /* 0x000fe40003f04270 */
[----:B------:R-:W-:Y:S02]  /*0260*/  LOP3.LUT R13, R13, 0xfefefefe, R12, 0x78, !PT ;  /* 0xfefefefe0d0d7812 */ /* 0x000fe400078e780c */
[----:B------:R-:W-:-:S04]  /*0270*/  LOP3.LUT R15, R15, 0x1d1d1d1d, RZ, 0xc0, !PT ;  /* 0x1d1d1d1d0f0f7812 */ /* 0x000fc800078ec0ff */
[----:B------:R-:W-:Y:S02]  /*0280*/  LOP3.LUT R15, R15, 0xfefefefe, R14, 0x78, !PT ;  /* 0xfefefefe0f0f7812 */ /* 0x000fe400078e780e */
[----:B--2---:R-:W-:Y:S02]  /*0290*/  LOP3.LUT R5, R9, R5, RZ, 0x3c, !PT ;  /* 0x0000000509057212 */ /* 0x004fe400078e3cff */
[----:B------:R-:W-:Y:S02]  /*02a0*/  LOP3.LUT R4, R8, R4, RZ, 0x3c, !PT ;  /* 0x0000000408047212 */ /* 0x000fe400078e3cff */
[----:B------:R-:W-:Y:S02]  /*02b0*/  LOP3.LUT R14, R13, R8, RZ, 0x3c, !PT ;  /* 0x000000080d0e7212 */ /* 0x000fe400078e3cff */
[----:B------:R-:W-:Y:S01]  /*02c0*/  LOP3.LUT R15, R15, R9, RZ, 0x3c, !PT ;  /* 0x000000090f0f7212 */ /* 0x000fe200078e3cff */
[----:B------:R-:W-:Y:S06]  /*02d0*/  @P0 BRA `(.L_x_3) ;  /* 0xfffffffc00a40947 */ /* 0x000fec000383ffff */
.L_x_2:
[----:B------:R-:W-:Y:S05]  /*02e0*/  BSYNC.RECONVERGENT B0 ;  /* 0x0000000000007941 */ /* 0x000fea0003800200 */
.L_x_1:
[----:B------:R-:W-:Y:S01]  /*02f0*/  USHF.R.S64 UR5, URZ, 0x1d, UR4 ;  /* 0x0000001dff057899 */ /* 0x000fe20008001004 */
[----:B------:R-:W-:Y:S01]  /*0300*/  IMAD.MOV.U32 R8, RZ, RZ, R14 ;  /* 0x000000ffff087224 */ /* 0x000fe200078e000e */
[----:B------:R-:W-:Y:S01]  /*0310*/  USHF.R.S32.HI UR8, URZ, 0x1d, UR4 ;  /* 0x0000001dff087899 */ /* 0x000fe20008011404 */
[----:B------:R-:W-:-:S03]  /*0320*/  IMAD.MOV.U32 R9, RZ, RZ, R15 ;  /* 0x000000ffff097224 */ /* 0x000fc600078e000f */
[----:B------:R-:W-:-:S04]  /*0330*/  IADD3 R2, P0, PT, R6, UR5, RZ ;  /* 0x0000000506027c10 */ /* 0x000fc8000ff1e0ff */
[----:B------:R-:W-:Y:S02]  /*0340*/  IADD3.X R3, PT, PT, R7, UR8, RZ, P0, !PT ;  /* 0x0000000807037c10 */ /* 0x000fe400087fe4ff */
[----:B------:R-:W-:-:S03]  /*0350*/  IADD3 R6, P0, PT, R2, UR5, RZ ;  /* 0x0000000502067c10 */ /* 0x000fc6000ff1e0ff */
[----:B------:R-:W-:Y:S01]  /*0360*/  STG.E.64 desc[UR6][R2.64], R4 ;  /* 0x0000000402007986 */ /* 0x000fe2000c101b06 */
[----:B------:R-:W-:-:S05]  /*0370*/  IADD3.X R7, PT, PT, R3, UR8, RZ, P0, !PT ;  /* 0x0000000803077c10 */ /* 0x000fca00087fe4ff */
[----:B------:R-:W-:Y:S01]  /*0380*/  STG.E.64 desc[UR6][R6.64], R8 ;  /* 0x0000000806007986 */ /* 0x000fe2000c101b06 */
[----:B------:R-:W-:Y:S05]  /*0390*/  EXIT ;  /* 0x000000000000794d */ /* 0x000fea0003800000 */
.L_x_4:
        /* <DEDUP_REMOVED lines=14> */
.L_x_6:


//--------------------- .nv.shared.reserved.0     --------------------------
	.section	.nv.shared.reserved.0,"aw",@nobits
	.weak		__nv_reservedSMEM_offset_0_alias
	.size		__nv_reservedSMEM_offset_0_alias, 0, 64
	.other		__nv_reservedSMEM_offset_0_alias,@"STO_CUDA_RESERVED_SHARED STV_DEFAULT"
__nv_reservedSMEM_offset_0_alias:
	.zero		0
	.zero		64


//--------------------- .nv.constant0._Z12raid6_pq_fd6jmPh --------------------------
	.section	.nv.constant0._Z12raid6_pq_fd6jmPh,"a",@progbits
	.sectionflags	@""
	.align	4
.nv.constant0._Z12raid6_pq_fd6jmPh:
	.zero		920


//--------------------- .nv.constant0._Z8raid6_pqjmPh --------------------------
	.section	.nv.constant0._Z8raid6_pqjmPh,"a",@progbits
	.sectionflags	@""
	.align	4
.nv.constant0._Z8raid6_pqjmPh:
	.zero		920


//--------------------- SYMBOLS --------------------------

	.type		.nv.reservedSmem.offset0,@object
	.size		.nv.reservedSmem.offset0,0x4
